	.headerflags	@"EF_CUDA_TEXMODE_UNIFIED EF_CUDA_64BIT_ADDRESS EF_CUDA_ACCELERATORS EF_CUDA_SM90 EF_CUDA_VIRTUAL_SM(EF_CUDA_SM90)"
	.elftype	@"ET_EXEC"


//--------------------- .nv.info                  --------------------------
	.section	.nv.info,"",@"SHT_CUDA_INFO"
	.align	4


	//----- nvinfo : EIATTR_REGCOUNT
	.align		4
        /*0000*/ 	.byte	0x04, 0x2f
        /*0002*/ 	.short	(.L_3 - .L_2)
	.align		4
.L_2:
        /*0004*/ 	.word	index@(triton_poi_fused__native_batch_norm_legit_no_training_relu_threshold_backward_0)
        /*0008*/ 	.word	0x00000010


	//----- nvinfo : EIATTR_MIN_STACK_SIZE
	.align		4
.L_3:
        /*000c*/ 	.byte	0x04, 0x12
        /*000e*/ 	.short	(.L_5 - .L_4)
	.align		4
.L_4:
        /*0010*/ 	.word	index@(triton_poi_fused__native_batch_norm_legit_no_training_relu_threshold_backward_0)
        /*0014*/ 	.word	0x00000000


	//----- nvinfo : EIATTR_FRAME_SIZE
	.align		4
.L_5:
        /*0018*/ 	.byte	0x04, 0x11
        /*001a*/ 	.short	(.L_7 - .L_6)
	.align		4
.L_6:
        /*001c*/ 	.word	index@(triton_poi_fused__native_batch_norm_legit_no_training_relu_threshold_backward_0)
        /*0020*/ 	.word	0x00000000


	//----- nvinfo : EIATTR_MIN_STACK_SIZE
	.align		4
.L_7:
        /*0024*/ 	.byte	0x04, 0x12
        /*0026*/ 	.short	(.L_9 - .L_8)
	.align		4
.L_8:
        /*0028*/ 	.word	index@(triton_poi_fused__native_batch_norm_legit_no_training_relu_threshold_backward_0)
        /*002c*/ 	.word	0x00000000
.L_9:


//--------------------- .nv.info.triton_poi_fused__native_batch_norm_legit_no_training_relu_threshold_backward_0 --------------------------
	.section	.nv.info.triton_poi_fused__native_batch_norm_legit_no_training_relu_threshold_backward_0,"",@"SHT_CUDA_INFO"
	.sectionflags	@""
	.align	4


	//----- nvinfo : EIATTR_CUDA_API_VERSION
	.align		4
        /*0000*/ 	.byte	0x04, 0x37
        /*0002*/ 	.short	(.L_11 - .L_10)
.L_10:
        /*0004*/ 	.word	0x0000007c


	//----- nvinfo : EIATTR_KPARAM_INFO
	.align		4
.L_11:
        /*0008*/ 	.byte	0x04, 0x17
        /*000a*/ 	.short	(.L_13 - .L_12)
.L_12:
        /*000c*/ 	.word	0x00000000
        /*0010*/ 	.short	0x0007
        /*0012*/ 	.short	0x0038
        /*0014*/ 	.byte	0x00, 0xf0, 0x11, 0x00


	//----- nvinfo : EIATTR_KPARAM_INFO
	.align		4
.L_13:
        /*0018*/ 	.byte	0x04, 0x17
        /*001a*/ 	.short	(.L_15 - .L_14)
.L_14:
        /*001c*/ 	.word	0x00000000
        /*0020*/ 	.short	0x0006
        /*0022*/ 	.short	0x0030
        /*0024*/ 	.byte	0x00, 0xf4, 0x21, 0x00


	//----- nvinfo : EIATTR_KPARAM_INFO
	.align		4
.L_15:
        /*0028*/ 	.byte	0x04, 0x17
        /*002a*/ 	.short	(.L_17 - .L_16)
.L_16:
        /*002c*/ 	.word	0x00000000
        /*0030*/ 	.short	0x0005
        /*0032*/ 	.short	0x0028
        /*0034*/ 	.byte	0x00, 0xf4, 0x21, 0x00


	//----- nvinfo : EIATTR_KPARAM_INFO
	.align		4
.L_17:
        /*0038*/ 	.byte	0x04, 0x17
        /*003a*/ 	.short	(.L_19 - .L_18)
.L_18:
        /*003c*/ 	.word	0x00000000
        /*0040*/ 	.short	0x0004
        /*0042*/ 	.short	0x0020
        /*0044*/ 	.byte	0x00, 0xf4, 0x21, 0x00


	//----- nvinfo : EIATTR_KPARAM_INFO
	.align		4
.L_19:
        /*0048*/ 	.byte	0x04, 0x17
        /*004a*/ 	.short	(.L_21 - .L_20)
.L_20:
        /*004c*/ 	.word	0x00000000
        /*0050*/ 	.short	0x0003
        /*0052*/ 	.short	0x0018
        /*0054*/ 	.byte	0x00, 0xf4, 0x21, 0x00


	//----- nvinfo : EIATTR_KPARAM_INFO
	.align		4
.L_21:
        /*0058*/ 	.byte	0x04, 0x17
        /*005a*/ 	.short	(.L_23 - .L_22)
.L_22:
        /*005c*/ 	.word	0x00000000
        /*0060*/ 	.short	0x0002
        /*0062*/ 	.short	0x0010
        /*0064*/ 	.byte	0x00, 0xf4, 0x21, 0x00


	//----- nvinfo : EIATTR_KPARAM_INFO
	.align		4
.L_23:
        /*0068*/ 	.byte	0x04, 0x17
        /*006a*/ 	.short	(.L_25 - .L_24)
.L_24:
        /*006c*/ 	.word	0x00000000
        /*0070*/ 	.short	0x0001
        /*0072*/ 	.short	0x0008
        /*0074*/ 	.byte	0x00, 0xf4, 0x21, 0x00


	//----- nvinfo : EIATTR_KPARAM_INFO
	.align		4
.L_25:
        /*0078*/ 	.byte	0x04, 0x17
        /*007a*/ 	.short	(.L_27 - .L_26)
.L_26:
        /*007c*/ 	.word	0x00000000
        /*0080*/ 	.short	0x0000
        /*0082*/ 	.short	0x0000
        /*0084*/ 	.byte	0x00, 0xf4, 0x21, 0x00


	//----- nvinfo : EIATTR_SPARSE_MMA_MASK
	.align		4
.L_27:
        /*0088*/ 	.byte	0x03, 0x50
        /*008a*/ 	.short	0x0000


	//----- nvinfo : EIATTR_MAXREG_COUNT
	.align		4
        /*008c*/ 	.byte	0x03, 0x1b
        /*008e*/ 	.short	0x00ff


	//----- nvinfo : EIATTR_EXIT_INSTR_OFFSETS
	.align		4
        /*0090*/ 	.byte	0x04, 0x1c
        /*0092*/ 	.short	(.L_29 - .L_28)


	//   ....[0]....
.L_28:
        /*0094*/ 	.word	0x00000300


	//   ....[1]....
        /*0098*/ 	.word	0x00000320


	//----- nvinfo : EIATTR_REQNTID
	.align		4
.L_29:
        /*009c*/ 	.byte	0x04, 0x10
        /*009e*/ 	.short	(.L_31 - .L_30)
.L_30:
        /*00a0*/ 	.word	0x00000080
        /*00a4*/ 	.word	0x00000001
        /*00a8*/ 	.word	0x00000001


	//----- nvinfo : EIATTR_CBANK_PARAM_SIZE
	.align		4
.L_31:
        /*00ac*/ 	.byte	0x03, 0x19
        /*00ae*/ 	.short	0x003c


	//----- nvinfo : EIATTR_PARAM_CBANK
	.align		4
        /*00b0*/ 	.byte	0x04, 0x0a
        /*00b2*/ 	.short	(.L_33 - .L_32)
	.align		4
.L_32:
        /*00b4*/ 	.word	index@(.nv.constant0.triton_poi_fused__native_batch_norm_legit_no_training_relu_threshold_backward_0)
        /*00b8*/ 	.short	0x0210
        /*00ba*/ 	.short	0x003c


	//----- nvinfo : EIATTR_SW_WAR
	.align		4
.L_33:
        /*00bc*/ 	.byte	0x04, 0x36
        /*00be*/ 	.short	(.L_35 - .L_34)
.L_34:
        /*00c0*/ 	.word	0x00000008
.L_35:


//--------------------- .nv.callgraph             --------------------------
	.section	.nv.callgraph,"",@"SHT_CUDA_CALLGRAPH"
	.align	4
	.sectionentsize	8
	.align		4
        /*0000*/ 	.word	0x00000000
	.align		4
        /*0004*/ 	.word	0xffffffff
	.align		4
        /*0008*/ 	.word	0x00000000
	.align		4
        /*000c*/ 	.word	0xfffffffe
	.align		4
        /*0010*/ 	.word	0x00000000
	.align		4
        /*0014*/ 	.word	0xfffffffd
	.align		4
        /*0018*/ 	.word	0x00000000
	.align		4
        /*001c*/ 	.word	0xfffffffc


//--------------------- .nv.constant4             --------------------------
	.section	.nv.constant4,"a",@progbits
	.align	8
	.align		8
.nv.constant4:
        /*0000*/ 	.dword	_$_str
	.align		8
        /*0008*/ 	.dword	_$_str_$_2


//--------------------- .text.triton_poi_fused__native_batch_norm_legit_no_training_relu_threshold_backward_0 --------------------------
	.section	.text.triton_poi_fused__native_batch_norm_legit_no_training_relu_threshold_backward_0,"ax",@progbits
	.align	128
        .global         triton_poi_fused__native_batch_norm_legit_no_training_relu_threshold_backward_0
        .type           triton_poi_fused__native_batch_norm_legit_no_training_relu_threshold_backward_0,@function
        .size           triton_poi_fused__native_batch_norm_legit_no_training_relu_threshold_backward_0,(.L_x_1 - triton_poi_fused__native_batch_norm_legit_no_training_relu_threshold_backward_0)
        .other          triton_poi_fused__native_batch_norm_legit_no_training_relu_threshold_backward_0,@"STO_CUDA_ENTRY STV_DEFAULT"
triton_poi_fused__native_batch_norm_legit_no_training_relu_threshold_backward_0:
.text.triton_poi_fused__native_batch_norm_legit_no_training_relu_threshold_backward_0:
[----:B------:R-:W0:Y:S08]  /*0000*/  LDC R1, c[0x0][0x28] ;  /* 0x00000a00ff017b82 */ /* 0x000e300000000800 */
[----:B------:R-:W1:Y:S01]  /*0010*/  LDC.64 R8, c[0x0][0x220] ;  /* 0x00008800ff087b82 */ /* 0x000e620000000a00 */
[----:B------:R-:W-:Y:S01]  /*0020*/  ULDC.64 UR4, c[0x0][0x208] ;  /* 0x0000820000047ab9 */ /* 0x000fe20000000a00 */
[----:B------:R-:W2:Y:S01]  /*0030*/  S2R R5, SR_TID.X ;  /* 0x0000000000057919 */ /* 0x000ea20000002100 */
[----:B------:R-:W-:Y:S01]  /*0040*/  ULDC.64 UR6, c[0x0][0x240] ;  /* 0x0000900000067ab9 */ /* 0x000fe20000000a00 */
[----:B------:R-:W3:Y:S04]  /*0050*/  S2R R0, SR_CTAID.X ;  /* 0x0000000000007919 */ /* 0x000ee80000002500 */
[----:B------:R-:W4:Y:S01]  /*0060*/  LDC.64 R2, c[0x0][0x210] ;  /* 0x00008400ff027b82 */ /* 0x000f220000000a00 */
[----:B-1----:R1:W5:Y:S07]  /*0070*/  LDG.E R8, desc[UR4][R8.64] ;  /* 0x0000000408087981 */ /* 0x00236e000c1e1900 */
[----:B------:R-:W1:Y:S08]  /*0080*/  LDC.64 R6, c[0x0][0x218] ;  /* 0x00008600ff067b82 */ /* 0x000e700000000a00 */
[----:B------:R-:W1:Y:S01]  /*0090*/  LDC.64 R10, c[0x0][0x228] ;  /* 0x00008a00ff0a7b82 */ /* 0x000e620000000a00 */
[----:B--2---:R-:W-:-:S04]  /*00a0*/  LOP3.LUT R5, R5, 0x7f, RZ, 0xc0, !PT ;  /* 0x0000007f05057812 */ /* 0x004fc800078ec0ff */
[----:B---3--:R-:W-:Y:S01]  /*00b0*/  LEA R5, R0, R5, 0x7 ;  /* 0x0000000500057211 */ /* 0x008fe200078e38ff */
[----:B------:R-:W-:Y:S02]  /*00c0*/  HFMA2.MMA R0, -RZ, RZ, 0, 0 ;  /* 0x00000000ff007435 */ /* 0x000fe400000001ff */
[----:B------:R-:W2:Y:S01]  /*00d0*/  LDC.64 R12, c[0x0][0x230] ;  /* 0x00008c00ff0c7b82 */ /* 0x000ea20000000a00 */
[C---:B------:R-:W-:Y:S01]  /*00e0*/  ISETP.GE.AND P0, PT, R5.reuse, 0x4a64, PT ;  /* 0x00004a640500780c */ /* 0x040fe20003f06270 */
[C---:B----4-:R-:W-:Y:S01]  /*00f0*/  IMAD.WIDE R2, R5.reuse, 0x4, R2 ;  /* 0x0000000405027825 */ /* 0x050fe200078e0202 */
[----:B01----:R-:W3:Y:S11]  /*0100*/  LDG.E R7, desc[UR4][R6.64] ;  /* 0x0000000406077981 */ /* 0x003ef6000c1e1900 */
[----:B------:R0:W3:Y:S04]  /*0110*/  @!P0 LDG.E R0, desc[UR4][R2.64] ;  /* 0x0000000402008981 */ /* 0x0000e8000c1e1900 */
[----:B------:R-:W4:Y:S04]  /*0120*/  LDG.E R10, desc[UR4][R10.64] ;  /* 0x000000040a0a7981 */ /* 0x000f28000c1e1900 */
[----:B--2---:R-:W4:Y:S01]  /*0130*/  LDG.E R13, desc[UR4][R12.64] ;  /* 0x000000040c0d7981 */ /* 0x004f22000c1e1900 */
[----:B------:R-:W-:Y:S01]  /*0140*/  MOV R9, 0x3e800000 ;  /* 0x3e80000000097802 */ /* 0x000fe20000000f00 */
[----:B0-----:R-:W0:Y:S01]  /*0150*/  LDC.64 R2, c[0x0][0x238] ;  /* 0x00008e00ff027b82 */ /* 0x001e220000000a00 */
[----:B------:R-:W-:-:S04]  /*0160*/  IMAD.HI R6, R5, 0x370f8a23, RZ ;  /* 0x370f8a2305067827 */ /* 0x000fc800078e02ff */
[----:B0-----:R-:W-:-:S04]  /*0170*/  IMAD.WIDE R2, R5, 0x4, R2 ;  /* 0x0000000405027825 */ /* 0x001fc800078e0202 */
[----:B-----5:R-:W-:-:S04]  /*0180*/  FADD R8, R8, 9.9999997473787516356e-06 ;  /* 0x3727c5ac08087421 */ /* 0x020fc80000000000 */
[----:B------:R-:W0:Y:S02]  /*0190*/  MUFU.SQRT R4, R8 ;  /* 0x0000000800047308 */ /* 0x000e240000002000 */
[C---:B0-----:R-:W-:Y:S02]  /*01a0*/  FSETP.GT.AND P1, PT, R4.reuse, 8.50705917302346158658e+37, PT ;  /* 0x7e8000000400780b */ /* 0x041fe40003f24000 */
[----:B------:R-:W-:-:S11]  /*01b0*/  FSETP.GEU.AND P2, PT, R4, 1.175494350822287508e-38, PT ;  /* 0x008000000400780b */ /* 0x000fd60003f4e000 */
[----:B------:R-:W-:-:S04]  /*01c0*/  @P1 FMUL R4, R4, 0.25 ;  /* 0x3e80000004041820 */ /* 0x000fc80000400000 */
[----:B------:R-:W-:-:S06]  /*01d0*/  @!P2 FMUL R4, R4, 16777216 ;  /* 0x4b8000000404a820 */ /* 0x000fcc0000400000 */
[----:B------:R-:W0:Y:S01]  /*01e0*/  MUFU.RCP R4, R4 ;  /* 0x0000000400047308 */ /* 0x000e220000001000 */
[----:B------:R-:W-:Y:S01]  /*01f0*/  FSEL R9, R9, 1, P1 ;  /* 0x3f80000009097808 */ /* 0x000fe20000800000 */
[----:B---3--:R-:W-:-:S04]  /*0200*/  FADD R0, -R7, R0 ;  /* 0x0000000007007221 */ /* 0x008fc80000000100 */
[----:B------:R-:W-:Y:S01]  /*0210*/  @!P2 FMUL R9, R9, 16777216 ;  /* 0x4b8000000909a820 */ /* 0x000fe20000400000 */
[----:B------:R-:W-:-:S04]  /*0220*/  SHF.R.U32.HI R7, RZ, 0x1f, R6 ;  /* 0x0000001fff077819 */ /* 0x000fc80000011606 */
[----:B------:R-:W-:Y:S01]  /*0230*/  LEA.HI.SX32 R6, R6, R7, 0x16 ;  /* 0x0000000706067211 */ /* 0x000fe200078fb2ff */
[----:B0-----:R-:W-:-:S04]  /*0240*/  FMUL R9, R4, R9 ;  /* 0x0000000904097220 */ /* 0x001fc80000400000 */
[----:B------:R-:W-:Y:S01]  /*0250*/  FMUL R0, R0, R9 ;  /* 0x0000000900007220 */ /* 0x000fe20000400000 */
[----:B------:R-:W-:-:S03]  /*0260*/  IMAD R7, R6, -0x1299, R5 ;  /* 0xffffed6706077824 */ /* 0x000fc600078e0205 */
[----:B----4-:R-:W-:Y:S01]  /*0270*/  FFMA R0, R10, R0, R13 ;  /* 0x000000000a007223 */ /* 0x010fe2000000000d */
[----:B------:R-:W-:-:S04]  /*0280*/  IMAD R7, R6, 0x1300, R7 ;  /* 0x0000130006077824 */ /* 0x000fc800078e0207 */
[----:B------:R-:W-:-:S04]  /*0290*/  FSETP.GEU.AND P1, PT, R0, RZ, PT ;  /* 0x000000ff0000720b */ /* 0x000fc80003f2e000 */
[----:B------:R-:W-:Y:S02]  /*02a0*/  FSEL R9, R0, RZ, P1 ;  /* 0x000000ff00097208 */ /* 0x000fe40000800000 */
[----:B------:R-:W-:Y:S02]  /*02b0*/  IADD3 R4, P1, R7, UR6, RZ ;  /* 0x0000000607047c10 */ /* 0x000fe4000ff3e0ff */
[----:B------:R-:W-:Y:S01]  /*02c0*/  FSETP.GTU.AND P2, PT, R9, RZ, PT ;  /* 0x000000ff0900720b */ /* 0x000fe20003f4c000 */
[----:B------:R0:W-:Y:S01]  /*02d0*/  @!P0 STG.E desc[UR4][R2.64], R9 ;  /* 0x0000000902008986 */ /* 0x0001e2000c101904 */
[----:B------:R-:W-:Y:S02]  /*02e0*/  LEA.HI.X.SX32 R5, R7, UR7, 0x1, P1 ;  /* 0x0000000707057c11 */ /* 0x000fe400088f0eff */
[----:B------:R-:W-:Y:S01]  /*02f0*/  SEL R7, RZ, 0x1, P2 ;  /* 0x00000001ff077807 */ /* 0x000fe20001000000 */
[----:B0-----:R-:W-:Y:S08]  /*0300*/  @P0 EXIT ;  /* 0x000000000000094d */ /* 0x001ff00003800000 */
[----:B------:R-:W-:Y:S01]  /*0310*/  STG.E.U8 desc[UR4][R4.64], R7 ;  /* 0x0000000704007986 */ /* 0x000fe2000c101104 */
[----:B------:R-:W-:Y:S05]  /*0320*/  EXIT ;  /* 0x000000000000794d */ /* 0x000fea0003800000 */
.L_x_0:
[----:B------:R-:W-:-:S00]  /*0330*/  BRA `(.L_x_0) ;  /* 0xfffffffc00fc7947 */ /* 0x000fc0000383ffff */
[----:B------:R-:W-:-:S00]  /*0340*/  NOP ;  /* 0x0000000000007918 */ /* 0x000fc00000000000 */
        /* <DEDUP_REMOVED lines=11> */
.L_x_1:


//--------------------- .nv.global.init           --------------------------
	.section	.nv.global.init,"aw",@progbits
.nv.global.init:
	.type		_$_str,@object
	.size		_$_str,(_$_str_$_2 - _$_str)
_$_str:
        /*0000*/ 	.byte	0x5f, 0x5f, 0x43, 0x55, 0x44, 0x41, 0x5f, 0x46, 0x54, 0x5a, 0x00
	.type		_$_str_$_2,@object
	.size		_$_str_$_2,(.L_1 - _$_str_$_2)
_$_str_$_2:
        /*000b*/ 	.byte	0x5f, 0x5f, 0x43, 0x55, 0x44, 0x41, 0x5f, 0x50, 0x52, 0x45, 0x43, 0x5f, 0x53, 0x51, 0x52, 0x54
        /*001b*/ 	.byte	0x00
.L_1:


//--------------------- .nv.constant0.triton_poi_fused__native_batch_norm_legit_no_training_relu_threshold_backward_0 --------------------------
	.section	.nv.constant0.triton_poi_fused__native_batch_norm_legit_no_training_relu_threshold_backward_0,"a",@progbits
	.sectionflags	@""
	.align	4
.nv.constant0.triton_poi_fused__native_batch_norm_legit_no_training_relu_threshold_backward_0:
	.zero		588
